//
// Generated by NVIDIA NVVM Compiler
//
// Compiler Build ID: CL-36424714
// Cuda compilation tools, release 13.0, V13.0.88
// Based on NVVM 20.0.0
//

.version 9.0
.target sm_100
.address_size 64

	// .globl	_Z8mykernelPiS_S_

.visible .entry _Z8mykernelPiS_S_(
	.param .u64 .ptr .align 1 _Z8mykernelPiS_S__param_0,
	.param .u64 .ptr .align 1 _Z8mykernelPiS_S__param_1,
	.param .u64 .ptr .align 1 _Z8mykernelPiS_S__param_2
)
{
	.reg .b32 	%r<8>;
	.reg .b64 	%rd<11>;

	ld.param.u64 	%rd1, [_Z8mykernelPiS_S__param_0];
	ld.param.u64 	%rd2, [_Z8mykernelPiS_S__param_1];
	ld.param.u64 	%rd3, [_Z8mykernelPiS_S__param_2];
	cvta.to.global.u64 	%rd4, %rd3;
	cvta.to.global.u64 	%rd5, %rd2;
	cvta.to.global.u64 	%rd6, %rd1;
	mov.u32 	%r1, %tid.x;
	mov.u32 	%r2, %ctaid.x;
	mov.u32 	%r3, %ntid.x;
	mad.lo.s32 	%r4, %r2, %r3, %r1;
	mul.wide.s32 	%rd7, %r4, 4;
	add.s64 	%rd8, %rd6, %rd7;
	ld.global.u32 	%r5, [%rd8];
	add.s64 	%rd9, %rd5, %rd7;
	ld.global.u32 	%r6, [%rd9];
	add.s32 	%r7, %r6, %r5;
	add.s64 	%rd10, %rd4, %rd7;
	st.global.u32 	[%rd10], %r7;
	ret;

}


// ===== COMPILED SASS (sm_100) =====

	.target	sm_100

	.elftype	@"ET_EXEC"


//--------------------- .note.nv.tkinfo           --------------------------
	.section	.note.nv.tkinfo,"",@"SHT_NOTE"
	.sectionflags	@"SHF_NOTE_NV_TKINFO"
	.tkinfo
        /*0018*/ 	.word	0x00000002
        /*0030*/ 	.string	""
        /*0030*/ 	.string	"ptxas"
        /*0030*/ 	.string	"Cuda compilation tools, release 13.0, V13.0.88"
        /*0030*/ 	.string	"Build cuda_13.0.r13.0/compiler.36424714_0"
        /*0030*/ 	.string	"-arch sm_100 -m 64 "



//--------------------- .note.nv.cuinfo           --------------------------
	.section	.note.nv.cuinfo,"",@"SHT_NOTE"
	.sectionflags	@"SHF_NOTE_NV_CUINFO"
        /*0018*/ 	.short	0x0002
        /*001a*/ 	.short	0x0064
        /*001c*/ 	.short	0x0082
	.zero		2


//--------------------- .nv.info                  --------------------------
	.section	.nv.info,"",@"SHT_CUDA_INFO"
	.align	4


	//----- nvinfo : EIATTR_REGCOUNT
	.align		4
        /*0000*/ 	.byte	0x04, 0x2f
        /*0002*/ 	.short	(.L_1 - .L_0)
	.align		4
.L_0:
        /*0004*/ 	.word	index@(_Z8mykernelPiS_S_)
        /*0008*/ 	.word	0x0000000c


	//----- nvinfo : EIATTR_FRAME_SIZE
	.align		4
.L_1:
        /*000c*/ 	.byte	0x04, 0x11
        /*000e*/ 	.short	(.L_3 - .L_2)
	.align		4
.L_2:
        /*0010*/ 	.word	index@(_Z8mykernelPiS_S_)
        /*0014*/ 	.word	0x00000000


	//----- nvinfo : EIATTR_MIN_STACK_SIZE
	.align		4
.L_3:
        /*0018*/ 	.byte	0x04, 0x12
        /*001a*/ 	.short	(.L_5 - .L_4)
	.align		4
.L_4:
        /*001c*/ 	.word	index@(_Z8mykernelPiS_S_)
        /*0020*/ 	.word	0x00000000
.L_5:


//--------------------- .nv.compat                --------------------------
	.section	.nv.compat,"",@"SHT_CUDA_COMPAT_INFO"
	.align	4
        /*0000*/ 	.byte	0x02, 0x09, 0x00, 0x00, 0x02, 0x02, 0x01, 0x00, 0x02, 0x05, 0x05, 0x00, 0x03, 0x07, 0x01, 0x01
        /*0010*/ 	.byte	0x02, 0x03, 0x00, 0x00, 0x02, 0x06, 0x01, 0x00, 0x04, 0x0b, 0x08, 0x00, 0x09, 0x00, 0x00, 0x00
        /*0020*/ 	.byte	0x00, 0x00, 0x00, 0x00


//--------------------- .nv.info._Z8mykernelPiS_S_ --------------------------
	.section	.nv.info._Z8mykernelPiS_S_,"",@"SHT_CUDA_INFO"
	.sectionflags	@""
	.align	4


	//----- nvinfo : EIATTR_CUDA_API_VERSION
	.align		4
        /*0000*/ 	.byte	0x04, 0x37
        /*0002*/ 	.short	(.L_7 - .L_6)
.L_6:
        /*0004*/ 	.word	0x00000082


	//----- nvinfo : EIATTR_KPARAM_INFO
	.align		4
.L_7:
        /*0008*/ 	.byte	0x04, 0x17
        /*000a*/ 	.short	(.L_9 - .L_8)
.L_8:
        /*000c*/ 	.word	0x00000000
        /*0010*/ 	.short	0x0002
        /*0012*/ 	.short	0x0010
        /*0014*/ 	.byte	0x00, 0xf5, 0x21, 0x00


	//----- nvinfo : EIATTR_KPARAM_INFO
	.align		4
.L_9:
        /*0018*/ 	.byte	0x04, 0x17
        /*001a*/ 	.short	(.L_11 - .L_10)
.L_10:
        /*001c*/ 	.word	0x00000000
        /*0020*/ 	.short	0x0001
        /*0022*/ 	.short	0x0008
        /*0024*/ 	.byte	0x00, 0xf5, 0x21, 0x00


	//----- nvinfo : EIATTR_KPARAM_INFO
	.align		4
.L_11:
        /*0028*/ 	.byte	0x04, 0x17
        /*002a*/ 	.short	(.L_13 - .L_12)
.L_12:
        /*002c*/ 	.word	0x00000000
        /*0030*/ 	.short	0x0000
        /*0032*/ 	.short	0x0000
        /*0034*/ 	.byte	0x00, 0xf5, 0x21, 0x00


	//----- nvinfo : EIATTR_SPARSE_MMA_MASK
	.align		4
.L_13:
        /*0038*/ 	.byte	0x03, 0x50
        /*003a*/ 	.short	0x0000


	//----- nvinfo : EIATTR_MAXREG_COUNT
	.align		4
        /*003c*/ 	.byte	0x03, 0x1b
        /*003e*/ 	.short	0x00ff


	//----- nvinfo : EIATTR_MERCURY_ISA_VERSION
	.align		4
        /*0040*/ 	.byte	0x03, 0x5f
        /*0042*/ 	.short	0x0101


	//----- nvinfo : EIATTR_VRC_CTA_INIT_COUNT
	.align		4
        /*0044*/ 	.byte	0x02, 0x4a
	.zero		1
	.zero		1


	//----- nvinfo : EIATTR_EXIT_INSTR_OFFSETS
	.align		4
        /*0048*/ 	.byte	0x04, 0x1c
        /*004a*/ 	.short	(.L_15 - .L_14)


	//   ....[0]....
.L_14:
        /*004c*/ 	.word	0x00000100


	//----- nvinfo : EIATTR_CBANK_PARAM_SIZE
	.align		4
.L_15:
        /*0050*/ 	.byte	0x03, 0x19
        /*0052*/ 	.short	0x0018


	//----- nvinfo : EIATTR_PARAM_CBANK
	.align		4
        /*0054*/ 	.byte	0x04, 0x0a
        /*0056*/ 	.short	(.L_17 - .L_16)
	.align		4
.L_16:
        /*0058*/ 	.word	index@(.nv.constant0._Z8mykernelPiS_S_)
        /*005c*/ 	.short	0x0380
        /*005e*/ 	.short	0x0018


	//----- nvinfo : EIATTR_SW_WAR
	.align		4
.L_17:
        /*0060*/ 	.byte	0x04, 0x36
        /*0062*/ 	.short	(.L_19 - .L_18)
.L_18:
        /*0064*/ 	.word	0x00000008
.L_19:


//--------------------- .nv.callgraph             --------------------------
	.section	.nv.callgraph,"",@"SHT_CUDA_CALLGRAPH"
	.align	4
	.sectionentsize	8
	.align		4
        /*0000*/ 	.word	0x00000000
	.align		4
        /*0004*/ 	.word	0xffffffff
	.align		4
        /*0008*/ 	.word	0x00000000
	.align		4
        /*000c*/ 	.word	0xfffffffe
	.align		4
        /*0010*/ 	.word	0x00000000
	.align		4
        /*0014*/ 	.word	0xfffffffd
	.align		4
        /*0018*/ 	.word	0x00000000
	.align		4
        /*001c*/ 	.word	0xfffffffc


//--------------------- .text._Z8mykernelPiS_S_   --------------------------
	.section	.text._Z8mykernelPiS_S_,"ax",@progbits
	.align	128
        .global         _Z8mykernelPiS_S_
        .type           _Z8mykernelPiS_S_,@function
        .size           _Z8mykernelPiS_S_,(.L_x_1 - _Z8mykernelPiS_S_)
        .other          _Z8mykernelPiS_S_,@"STO_CUDA_ENTRY STV_DEFAULT"
_Z8mykernelPiS_S_:
.text._Z8mykernelPiS_S_:
[----:B------:R-:W-:Y:S01]  /*0000*/  LDC R1, c[0x0][0x37c] ;  /* 0x0000df00ff017b82 */ /* 0x000fe20000000800 */
[----:B------:R-:W0:Y:S07]  /*0010*/  S2R R9, SR_TID.X ;  /* 0x0000000000097919 */ /* 0x000e2e0000002100 */
[----:B------:R-:W0:Y:S01]  /*0020*/  S2UR UR6, SR_CTAID.X ;  /* 0x00000000000679c3 */ /* 0x000e220000002500 */
[----:B------:R-:W1:Y:S07]  /*0030*/  LDCU.64 UR4, c[0x0][0x358] ;  /* 0x00006b00ff0477ac */ /* 0x000e6e0008000a00 */
[----:B------:R-:W0:Y:S08]  /*0040*/  LDC R0, c[0x0][0x360] ;  /* 0x0000d800ff007b82 */ /* 0x000e300000000800 */
[----:B------:R-:W2:Y:S08]  /*0050*/  LDC.64 R2, c[0x0][0x380] ;  /* 0x0000e000ff027b82 */ /* 0x000eb00000000a00 */
[----:B------:R-:W3:Y:S01]  /*0060*/  LDC.64 R4, c[0x0][0x388] ;  /* 0x0000e200ff047b82 */ /* 0x000ee20000000a00 */
[----:B0-----:R-:W-:-:S07]  /*0070*/  IMAD R9, R0, UR6, R9 ;  /* 0x0000000600097c24 */ /* 0x001fce000f8e0209 */
[----:B------:R-:W0:Y:S01]  /*0080*/  LDC.64 R6, c[0x0][0x390] ;  /* 0x0000e400ff067b82 */ /* 0x000e220000000a00 */
[----:B--2---:R-:W-:-:S06]  /*0090*/  IMAD.WIDE R2, R9, 0x4, R2 ;  /* 0x0000000409027825 */ /* 0x004fcc00078e0202 */
[----:B-1----:R-:W2:Y:S01]  /*00a0*/  LDG.E R2, desc[UR4][R2.64] ;  /* 0x0000000402027981 */ /* 0x002ea2000c1e1900 */
[----:B---3--:R-:W-:-:S06]  /*00b0*/  IMAD.WIDE R4, R9, 0x4, R4 ;  /* 0x0000000409047825 */ /* 0x008fcc00078e0204 */
[----:B------:R-:W2:Y:S01]  /*00c0*/  LDG.E R5, desc[UR4][R4.64] ;  /* 0x0000000404057981 */ /* 0x000ea2000c1e1900 */
[----:B0-----:R-:W-:Y:S01]  /*00d0*/  IMAD.WIDE R6, R9, 0x4, R6 ;  /* 0x0000000409067825 */ /* 0x001fe200078e0206 */
[----:B--2---:R-:W-:-:S05]  /*00e0*/  IADD3 R9, PT, PT, R2, R5, RZ ;  /* 0x0000000502097210 */ /* 0x004fca0007ffe0ff */
[----:B------:R-:W-:Y:S01]  /*00f0*/  STG.E desc[UR4][R6.64], R9 ;  /* 0x0000000906007986 */ /* 0x000fe2000c101904 */
[----:B------:R-:W-:Y:S05]  /*0100*/  EXIT ;  /* 0x000000000000794d */ /* 0x000fea0003800000 */
.L_x_0:
[----:B------:R-:W-:-:S00]  /*0110*/  BRA `(.L_x_0) ;  /* 0xfffffffc00fc7947 */ /* 0x000fc0000383ffff */
[----:B------:R-:W-:-:S00]  /*0120*/  NOP ;  /* 0x0000000000007918 */ /* 0x000fc00000000000 */
        /* <DEDUP_REMOVED lines=13> */
.L_x_1:


//--------------------- .nv.shared.reserved.0     --------------------------
	.section	.nv.shared.reserved.0,"aw",@nobits
	.weak		__nv_reservedSMEM_offset_0_alias
	.size		__nv_reservedSMEM_offset_0_alias, 0, 64
	.other		__nv_reservedSMEM_offset_0_alias,@"STO_CUDA_RESERVED_SHARED STV_DEFAULT"
__nv_reservedSMEM_offset_0_alias:
	.zero		0
	.zero		64


//--------------------- .nv.constant0._Z8mykernelPiS_S_ --------------------------
	.section	.nv.constant0._Z8mykernelPiS_S_,"a",@progbits
	.sectionflags	@""
	.align	4
.nv.constant0._Z8mykernelPiS_S_:
	.zero		920


//--------------------- SYMBOLS --------------------------

	.type		.nv.reservedSmem.offset0,@object
	.size		.nv.reservedSmem.offset0,0x4
